//
// Generated by NVIDIA NVVM Compiler
//
// Compiler Build ID: CL-36424714
// Cuda compilation tools, release 13.0, V13.0.88
// Based on NVVM 20.0.0
//

.version 9.0
.target sm_100
.address_size 64

	// .globl	_Z14heatCalcKernelPfS_ii

.visible .entry _Z14heatCalcKernelPfS_ii(
	.param .u64 .ptr .align 1 _Z14heatCalcKernelPfS_ii_param_0,
	.param .u64 .ptr .align 1 _Z14heatCalcKernelPfS_ii_param_1,
	.param .u32 _Z14heatCalcKernelPfS_ii_param_2,
	.param .u32 _Z14heatCalcKernelPfS_ii_param_3
)
{
	.reg .pred 	%p<8>;
	.reg .b32 	%r<20>;
	.reg .b32 	%f<11>;
	.reg .b64 	%rd<18>;

	ld.param.u64 	%rd3, [_Z14heatCalcKernelPfS_ii_param_0];
	ld.param.u64 	%rd4, [_Z14heatCalcKernelPfS_ii_param_1];
	ld.param.u32 	%r4, [_Z14heatCalcKernelPfS_ii_param_2];
	cvta.to.global.u64 	%rd1, %rd4;
	cvta.to.global.u64 	%rd2, %rd3;
	mov.u32 	%r5, %ctaid.y;
	shl.b32 	%r6, %r5, 4;
	mov.u32 	%r7, %tid.y;
	add.s32 	%r8, %r6, %r7;
	mov.u32 	%r9, %ctaid.x;
	shl.b32 	%r10, %r9, 4;
	mov.u32 	%r11, %tid.x;
	add.s32 	%r12, %r10, %r11;
	mul.lo.s32 	%r13, %r4, %r8;
	add.s32 	%r14, %r13, %r12;
	sub.s32 	%r15, %r13, %r4;
	add.s32 	%r2, %r15, %r12;
	rem.s32 	%r16, %r14, %r4;
	setp.ne.s32 	%p1, %r16, 0;
	add.s32 	%r18, %r4, -1;
	setp.ne.s32 	%p2, %r16, %r18;
	and.pred  	%p3, %p1, %p2;
	setp.ge.s32 	%p4, %r14, %r4;
	and.pred  	%p5, %p4, %p3;
	mul.lo.s32 	%r19, %r18, %r4;
	setp.lt.s32 	%p6, %r14, %r19;
	and.pred  	%p7, %p5, %p6;
	@%p7 bra 	$L__BB0_2;
	mul.wide.s32 	%rd5, %r14, 4;
	add.s64 	%rd6, %rd2, %rd5;
	ld.global.f32 	%f1, [%rd6];
	add.s64 	%rd7, %rd1, %rd5;
	st.global.f32 	[%rd7], %f1;
	bra.uni 	$L__BB0_3;
$L__BB0_2:
	mul.wide.s32 	%rd8, %r2, 4;
	add.s64 	%rd9, %rd2, %rd8;
	ld.global.f32 	%f2, [%rd9];
	mul.wide.s32 	%rd10, %r4, 4;
	add.s64 	%rd11, %rd9, %rd10;
	ld.global.f32 	%f3, [%rd11+-4];
	add.f32 	%f4, %f2, %f3;
	add.s64 	%rd12, %rd11, %rd10;
	ld.global.f32 	%f5, [%rd12];
	add.f32 	%f6, %f4, %f5;
	ld.global.f32 	%f7, [%rd11+4];
	add.f32 	%f8, %f6, %f7;
	mul.f32 	%f9, %f8, 0f3E800000;
	mul.wide.s32 	%rd13, %r14, 4;
	add.s64 	%rd14, %rd1, %rd13;
	st.global.f32 	[%rd14], %f9;
$L__BB0_3:
	bar.sync 	0;
	mul.wide.s32 	%rd15, %r14, 4;
	add.s64 	%rd16, %rd1, %rd15;
	ld.global.f32 	%f10, [%rd16];
	add.s64 	%rd17, %rd2, %rd15;
	st.global.f32 	[%rd17], %f10;
	bar.sync 	0;
	ret;

}


// ===== COMPILED SASS (sm_100) =====

	.target	sm_100

	.elftype	@"ET_EXEC"


//--------------------- .note.nv.tkinfo           --------------------------
	.section	.note.nv.tkinfo,"",@"SHT_NOTE"
	.sectionflags	@"SHF_NOTE_NV_TKINFO"
	.tkinfo
        /*0018*/ 	.word	0x00000002
        /*0030*/ 	.string	""
        /*0030*/ 	.string	"ptxas"
        /*0030*/ 	.string	"Cuda compilation tools, release 13.0, V13.0.88"
        /*0030*/ 	.string	"Build cuda_13.0.r13.0/compiler.36424714_0"
        /*0030*/ 	.string	"-arch sm_100 -m 64 "



//--------------------- .note.nv.cuinfo           --------------------------
	.section	.note.nv.cuinfo,"",@"SHT_NOTE"
	.sectionflags	@"SHF_NOTE_NV_CUINFO"
        /*0018*/ 	.short	0x0002
        /*001a*/ 	.short	0x0064
        /*001c*/ 	.short	0x0082
	.zero		2


//--------------------- .nv.info                  --------------------------
	.section	.nv.info,"",@"SHT_CUDA_INFO"
	.align	4


	//----- nvinfo : EIATTR_REGCOUNT
	.align		4
        /*0000*/ 	.byte	0x04, 0x2f
        /*0002*/ 	.short	(.L_1 - .L_0)
	.align		4
.L_0:
        /*0004*/ 	.word	index@(_Z14heatCalcKernelPfS_ii)
        /*0008*/ 	.word	0x00000014


	//----- nvinfo : EIATTR_FRAME_SIZE
	.align		4
.L_1:
        /*000c*/ 	.byte	0x04, 0x11
        /*000e*/ 	.short	(.L_3 - .L_2)
	.align		4
.L_2:
        /*0010*/ 	.word	index@(_Z14heatCalcKernelPfS_ii)
        /*0014*/ 	.word	0x00000000


	//----- nvinfo : EIATTR_MIN_STACK_SIZE
	.align		4
.L_3:
        /*0018*/ 	.byte	0x04, 0x12
        /*001a*/ 	.short	(.L_5 - .L_4)
	.align		4
.L_4:
        /*001c*/ 	.word	index@(_Z14heatCalcKernelPfS_ii)
        /*0020*/ 	.word	0x00000000
.L_5:


//--------------------- .nv.compat                --------------------------
	.section	.nv.compat,"",@"SHT_CUDA_COMPAT_INFO"
	.align	4
        /*0000*/ 	.byte	0x02, 0x09, 0x00, 0x00, 0x02, 0x02, 0x01, 0x00, 0x02, 0x05, 0x05, 0x00, 0x03, 0x07, 0x01, 0x01
        /*0010*/ 	.byte	0x02, 0x03, 0x00, 0x00, 0x02, 0x06, 0x01, 0x00, 0x04, 0x0b, 0x08, 0x00, 0x09, 0x00, 0x00, 0x00
        /*0020*/ 	.byte	0x00, 0x00, 0x00, 0x00


//--------------------- .nv.info._Z14heatCalcKernelPfS_ii --------------------------
	.section	.nv.info._Z14heatCalcKernelPfS_ii,"",@"SHT_CUDA_INFO"
	.sectionflags	@""
	.align	4


	//----- nvinfo : EIATTR_CUDA_API_VERSION
	.align		4
        /*0000*/ 	.byte	0x04, 0x37
        /*0002*/ 	.short	(.L_7 - .L_6)
.L_6:
        /*0004*/ 	.word	0x00000082


	//----- nvinfo : EIATTR_KPARAM_INFO
	.align		4
.L_7:
        /*0008*/ 	.byte	0x04, 0x17
        /*000a*/ 	.short	(.L_9 - .L_8)
.L_8:
        /*000c*/ 	.word	0x00000000
        /*0010*/ 	.short	0x0003
        /*0012*/ 	.short	0x0014
        /*0014*/ 	.byte	0x00, 0xf0, 0x11, 0x00


	//----- nvinfo : EIATTR_KPARAM_INFO
	.align		4
.L_9:
        /*0018*/ 	.byte	0x04, 0x17
        /*001a*/ 	.short	(.L_11 - .L_10)
.L_10:
        /*001c*/ 	.word	0x00000000
        /*0020*/ 	.short	0x0002
        /*0022*/ 	.short	0x0010
        /*0024*/ 	.byte	0x00, 0xf0, 0x11, 0x00


	//----- nvinfo : EIATTR_KPARAM_INFO
	.align		4
.L_11:
        /*0028*/ 	.byte	0x04, 0x17
        /*002a*/ 	.short	(.L_13 - .L_12)
.L_12:
        /*002c*/ 	.word	0x00000000
        /*0030*/ 	.short	0x0001
        /*0032*/ 	.short	0x0008
        /*0034*/ 	.byte	0x00, 0xf5, 0x21, 0x00


	//----- nvinfo : EIATTR_KPARAM_INFO
	.align		4
.L_13:
        /*0038*/ 	.byte	0x04, 0x17
        /*003a*/ 	.short	(.L_15 - .L_14)
.L_14:
        /*003c*/ 	.word	0x00000000
        /*0040*/ 	.short	0x0000
        /*0042*/ 	.short	0x0000
        /*0044*/ 	.byte	0x00, 0xf5, 0x21, 0x00


	//----- nvinfo : EIATTR_SPARSE_MMA_MASK
	.align		4
.L_15:
        /*0048*/ 	.byte	0x03, 0x50
        /*004a*/ 	.short	0x0000


	//----- nvinfo : EIATTR_MAXREG_COUNT
	.align		4
        /*004c*/ 	.byte	0x03, 0x1b
        /*004e*/ 	.short	0x00ff


	//----- nvinfo : EIATTR_NUM_BARRIERS
	.align		4
        /*0050*/ 	.byte	0x02, 0x4c
        /*0052*/ 	.byte	0x01
	.zero		1


	//----- nvinfo : EIATTR_MERCURY_ISA_VERSION
	.align		4
        /*0054*/ 	.byte	0x03, 0x5f
        /*0056*/ 	.short	0x0101


	//----- nvinfo : EIATTR_VRC_CTA_INIT_COUNT
	.align		4
        /*0058*/ 	.byte	0x02, 0x4a
	.zero		1
	.zero		1


	//----- nvinfo : EIATTR_EXIT_INSTR_OFFSETS
	.align		4
        /*005c*/ 	.byte	0x04, 0x1c
        /*005e*/ 	.short	(.L_17 - .L_16)


	//   ....[0]....
.L_16:
        /*0060*/ 	.word	0x000003f0


	//----- nvinfo : EIATTR_CBANK_PARAM_SIZE
	.align		4
.L_17:
        /*0064*/ 	.byte	0x03, 0x19
        /*0066*/ 	.short	0x0018


	//----- nvinfo : EIATTR_PARAM_CBANK
	.align		4
        /*0068*/ 	.byte	0x04, 0x0a
        /*006a*/ 	.short	(.L_19 - .L_18)
	.align		4
.L_18:
        /*006c*/ 	.word	index@(.nv.constant0._Z14heatCalcKernelPfS_ii)
        /*0070*/ 	.short	0x0380
        /*0072*/ 	.short	0x0018


	//----- nvinfo : EIATTR_SW_WAR
	.align		4
.L_19:
        /*0074*/ 	.byte	0x04, 0x36
        /*0076*/ 	.short	(.L_21 - .L_20)
.L_20:
        /*0078*/ 	.word	0x00000008
.L_21:


//--------------------- .nv.callgraph             --------------------------
	.section	.nv.callgraph,"",@"SHT_CUDA_CALLGRAPH"
	.align	4
	.sectionentsize	8
	.align		4
        /*0000*/ 	.word	0x00000000
	.align		4
        /*0004*/ 	.word	0xffffffff
	.align		4
        /*0008*/ 	.word	0x00000000
	.align		4
        /*000c*/ 	.word	0xfffffffe
	.align		4
        /*0010*/ 	.word	0x00000000
	.align		4
        /*0014*/ 	.word	0xfffffffd
	.align		4
        /*0018*/ 	.word	0x00000000
	.align		4
        /*001c*/ 	.word	0xfffffffc


//--------------------- .text._Z14heatCalcKernelPfS_ii --------------------------
	.section	.text._Z14heatCalcKernelPfS_ii,"ax",@progbits
	.align	128
        .global         _Z14heatCalcKernelPfS_ii
        .type           _Z14heatCalcKernelPfS_ii,@function
        .size           _Z14heatCalcKernelPfS_ii,(.L_x_1 - _Z14heatCalcKernelPfS_ii)
        .other          _Z14heatCalcKernelPfS_ii,@"STO_CUDA_ENTRY STV_DEFAULT"
_Z14heatCalcKernelPfS_ii:
.text._Z14heatCalcKernelPfS_ii:
[----:B------:R-:W-:Y:S08]  /*0000*/  LDC R1, c[0x0][0x37c] ;  /* 0x0000df00ff017b82 */ /* 0x000ff00000000800 */
[----:B------:R-:W0:Y:S01]  /*0010*/  LDC R0, c[0x0][0x390] ;  /* 0x0000e400ff007b82 */ /* 0x000e220000000800 */
[----:B------:R-:W1:Y:S01]  /*0020*/  S2R R7, SR_CTAID.Y ;  /* 0x0000000000077919 */ /* 0x000e620000002600 */
[----:B------:R-:W2:Y:S01]  /*0030*/  LDCU.64 UR4, c[0x0][0x358] ;  /* 0x00006b00ff0477ac */ /* 0x000ea20008000a00 */
[----:B------:R-:W1:Y:S01]  /*0040*/  S2R R2, SR_TID.Y ;  /* 0x0000000000027919 */ /* 0x000e620000002200 */
[----:B------:R-:W3:Y:S01]  /*0050*/  S2R R3, SR_CTAID.X ;  /* 0x0000000000037919 */ /* 0x000ee20000002500 */
[----:B------:R-:W3:Y:S01]  /*0060*/  S2R R8, SR_TID.X ;  /* 0x0000000000087919 */ /* 0x000ee20000002100 */
[----:B0-----:R-:W-:-:S04]  /*0070*/  IABS R9, R0 ;  /* 0x0000000000097213 */ /* 0x001fc80000000000 */
[----:B------:R-:W0:Y:S01]  /*0080*/  I2F.RP R6, R9 ;  /* 0x0000000900067306 */ /* 0x000e220000209400 */
[----:B-1----:R-:W-:-:S07]  /*0090*/  LEA R7, R7, R2, 0x4 ;  /* 0x0000000207077211 */ /* 0x002fce00078e20ff */
[----:B0-----:R-:W0:Y:S01]  /*00a0*/  MUFU.RCP R6, R6 ;  /* 0x0000000600067308 */ /* 0x001e220000001000 */
[----:B---3--:R-:W-:-:S05]  /*00b0*/  LEA R2, R3, R8, 0x4 ;  /* 0x0000000803027211 */ /* 0x008fca00078e20ff */
[----:B------:R-:W-:-:S05]  /*00c0*/  IMAD R3, R7, R0, R2 ;  /* 0x0000000007037224 */ /* 0x000fca00078e0202 */
[----:B------:R-:W-:Y:S02]  /*00d0*/  ISETP.GE.AND P2, PT, R3, RZ, PT ;  /* 0x000000ff0300720c */ /* 0x000fe40003f46270 */
[----:B0-----:R-:W-:Y:S02]  /*00e0*/  IADD3 R4, PT, PT, R6, 0xffffffe, RZ ;  /* 0x0ffffffe06047810 */ /* 0x001fe40007ffe0ff */
[----:B------:R-:W-:Y:S02]  /*00f0*/  IABS R6, R3 ;  /* 0x0000000300067213 */ /* 0x000fe40000000000 */
[----:B------:R0:W1:Y:S02]  /*0100*/  F2I.FTZ.U32.TRUNC.NTZ R5, R4 ;  /* 0x0000000400057305 */ /* 0x000064000021f000 */
[----:B0-----:R-:W-:Y:S02]  /*0110*/  HFMA2 R4, -RZ, RZ, 0, 0 ;  /* 0x00000000ff047431 */ /* 0x001fe400000001ff */
[----:B-1----:R-:W-:-:S04]  /*0120*/  IMAD.MOV R8, RZ, RZ, -R5 ;  /* 0x000000ffff087224 */ /* 0x002fc800078e0a05 */
[----:B------:R-:W-:-:S04]  /*0130*/  IMAD R11, R8, R9, RZ ;  /* 0x00000009080b7224 */ /* 0x000fc800078e02ff */
[----:B------:R-:W-:Y:S02]  /*0140*/  IMAD.HI.U32 R5, R5, R11, R4 ;  /* 0x0000000b05057227 */ /* 0x000fe400078e0004 */
[----:B------:R-:W0:Y:S04]  /*0150*/  LDC.64 R10, c[0x0][0x388] ;  /* 0x0000e200ff0a7b82 */ /* 0x000e280000000a00 */
[----:B------:R-:W-:-:S05]  /*0160*/  IMAD.HI.U32 R5, R5, R6, RZ ;  /* 0x0000000605057227 */ /* 0x000fca00078e00ff */
[----:B------:R-:W-:-:S05]  /*0170*/  IADD3 R5, PT, PT, -R5, RZ, RZ ;  /* 0x000000ff05057210 */ /* 0x000fca0007ffe1ff */
[----:B------:R-:W-:-:S05]  /*0180*/  IMAD R4, R9, R5, R6 ;  /* 0x0000000509047224 */ /* 0x000fca00078e0206 */
[----:B------:R-:W-:-:S13]  /*0190*/  ISETP.GT.U32.AND P0, PT, R9, R4, PT ;  /* 0x000000040900720c */ /* 0x000fda0003f04070 */
[----:B------:R-:W-:Y:S01]  /*01a0*/  @!P0 IMAD.IADD R4, R4, 0x1, -R9 ;  /* 0x0000000104048824 */ /* 0x000fe200078e0a09 */
[----:B------:R-:W-:-:S04]  /*01b0*/  ISETP.NE.AND P0, PT, R0, RZ, PT ;  /* 0x000000ff0000720c */ /* 0x000fc80003f05270 */
[----:B------:R-:W-:-:S13]  /*01c0*/  ISETP.GT.U32.AND P1, PT, R9, R4, PT ;  /* 0x000000040900720c */ /* 0x000fda0003f24070 */
[----:B------:R-:W-:Y:S02]  /*01d0*/  @!P1 IADD3 R4, PT, PT, R4, -R9, RZ ;  /* 0x8000000904049210 */ /* 0x000fe40007ffe0ff */
[----:B------:R-:W-:Y:S02]  /*01e0*/  IADD3 R9, PT, PT, R0, -0x1, RZ ;  /* 0xffffffff00097810 */ /* 0x000fe40007ffe0ff */
[----:B------:R-:W-:Y:S02]  /*01f0*/  MOV R6, R4 ;  /* 0x0000000400067202 */ /* 0x000fe40000000f00 */
[----:B------:R-:W1:Y:S03]  /*0200*/  LDC.64 R4, c[0x0][0x380] ;  /* 0x0000e000ff047b82 */ /* 0x000e660000000a00 */
[----:B------:R-:W-:Y:S01]  /*0210*/  @!P2 IMAD.MOV R6, RZ, RZ, -R6 ;  /* 0x000000ffff06a224 */ /* 0x000fe200078e0a06 */
[----:B------:R-:W-:-:S04]  /*0220*/  @!P0 LOP3.LUT R6, RZ, R0, RZ, 0x33, !PT ;  /* 0x00000000ff068212 */ /* 0x000fc800078e33ff */
[----:B------:R-:W-:-:S04]  /*0230*/  ISETP.NE.AND P0, PT, R6, R9, PT ;  /* 0x000000090600720c */ /* 0x000fc80003f05270 */
[----:B------:R-:W-:Y:S01]  /*0240*/  ISETP.NE.AND P0, PT, R6, RZ, P0 ;  /* 0x000000ff0600720c */ /* 0x000fe20000705270 */
[----:B------:R-:W-:-:S03]  /*0250*/  IMAD R6, R9, R0, RZ ;  /* 0x0000000009067224 */ /* 0x000fc600078e02ff */
[----:B------:R-:W-:-:S04]  /*0260*/  ISETP.GE.AND P0, PT, R3, R0, P0 ;  /* 0x000000000300720c */ /* 0x000fc80000706270 */
[----:B------:R-:W-:-:S13]  /*0270*/  ISETP.LT.AND P0, PT, R3, R6, P0 ;  /* 0x000000060300720c */ /* 0x000fda0000701270 */
[----:B-1----:R-:W-:-:S05]  /*0280*/  @!P0 IMAD.WIDE R8, R3, 0x4, R4 ;  /* 0x0000000403088825 */ /* 0x002fca00078e0204 */
[----:B--2---:R-:W2:Y:S01]  /*0290*/  @!P0 LDG.E R15, desc[UR4][R8.64] ;  /* 0x00000004080f8981 */ /* 0x004ea2000c1e1900 */
[----:B------:R-:W-:-:S05]  /*02a0*/  IMAD R7, R7, R0, -R0 ;  /* 0x0000000007077224 */ /* 0x000fca00078e0a00 */
[----:B------:R-:W-:Y:S01]  /*02b0*/  IADD3 R13, PT, PT, R2, R7, RZ ;  /* 0x00000007020d7210 */ /* 0x000fe20007ffe0ff */
[----:B0-----:R-:W-:-:S04]  /*02c0*/  IMAD.WIDE R6, R3, 0x4, R10 ;  /* 0x0000000403067825 */ /* 0x001fc800078e020a */
[----:B------:R-:W-:-:S04]  /*02d0*/  @P0 IMAD.WIDE R10, R13, 0x4, R4 ;  /* 0x000000040d0a0825 */ /* 0x000fc800078e0204 */
[----:B------:R-:W-:-:S04]  /*02e0*/  @P0 IMAD.WIDE R12, R0, 0x4, R10 ;  /* 0x00000004000c0825 */ /* 0x000fc800078e020a */
[----:B------:R-:W-:Y:S01]  /*02f0*/  @P0 IMAD.WIDE R8, R0, 0x4, R12 ;  /* 0x0000000400080825 */ /* 0x000fe200078e020c */
[----:B--2---:R-:W-:Y:S04]  /*0300*/  @!P0 STG.E desc[UR4][R6.64], R15 ;  /* 0x0000000f06008986 */ /* 0x004fe8000c101904 */
[----:B------:R-:W2:Y:S04]  /*0310*/  @P0 LDG.E R10, desc[UR4][R10.64] ;  /* 0x000000040a0a0981 */ /* 0x000ea8000c1e1900 */
[----:B------:R-:W2:Y:S04]  /*0320*/  @P0 LDG.E R17, desc[UR4][R12.64+-0x4] ;  /* 0xfffffc040c110981 */ /* 0x000ea8000c1e1900 */
[----:B------:R-:W3:Y:S04]  /*0330*/  @P0 LDG.E R8, desc[UR4][R8.64] ;  /* 0x0000000408080981 */ /* 0x000ee8000c1e1900 */
[----:B------:R-:W4:Y:S01]  /*0340*/  @P0 LDG.E R0, desc[UR4][R12.64+0x4] ;  /* 0x000004040c000981 */ /* 0x000f22000c1e1900 */
[----:B--2---:R-:W-:-:S04]  /*0350*/  @P0 FADD R17, R10, R17 ;  /* 0x000000110a110221 */ /* 0x004fc80000000000 */
[----:B---3--:R-:W-:-:S04]  /*0360*/  @P0 FADD R17, R17, R8 ;  /* 0x0000000811110221 */ /* 0x008fc80000000000 */
[----:B----4-:R-:W-:-:S04]  /*0370*/  @P0 FADD R0, R17, R0 ;  /* 0x0000000011000221 */ /* 0x010fc80000000000 */
[----:B------:R-:W-:-:S05]  /*0380*/  @P0 FMUL R17, R0, 0.25 ;  /* 0x3e80000000110820 */ /* 0x000fca0000400000 */
[----:B------:R-:W-:Y:S01]  /*0390*/  @P0 STG.E desc[UR4][R6.64], R17 ;  /* 0x0000001106000986 */ /* 0x000fe2000c101904 */
[----:B------:R-:W-:Y:S06]  /*03a0*/  BAR.SYNC.DEFER_BLOCKING 0x0 ;  /* 0x0000000000007b1d */ /* 0x000fec0000010000 */
[----:B------:R-:W2:Y:S01]  /*03b0*/  LDG.E R11, desc[UR4][R6.64] ;  /* 0x00000004060b7981 */ /* 0x000ea2000c1e1900 */
[----:B------:R-:W-:-:S05]  /*03c0*/  IMAD.WIDE R4, R3, 0x4, R4 ;  /* 0x0000000403047825 */ /* 0x000fca00078e0204 */
[----:B--2---:R-:W-:Y:S01]  /*03d0*/  STG.E desc[UR4][R4.64], R11 ;  /* 0x0000000b04007986 */ /* 0x004fe2000c101904 */
[----:B------:R-:W-:Y:S06]  /*03e0*/  BAR.SYNC.DEFER_BLOCKING 0x0 ;  /* 0x0000000000007b1d */ /* 0x000fec0000010000 */
[----:B------:R-:W-:Y:S05]  /*03f0*/  EXIT ;  /* 0x000000000000794d */ /* 0x000fea0003800000 */
.L_x_0:
[----:B------:R-:W-:-:S00]  /*0400*/  BRA `(.L_x_0) ;  /* 0xfffffffc00fc7947 */ /* 0x000fc0000383ffff */
[----:B------:R-:W-:-:S00]  /*0410*/  NOP ;  /* 0x0000000000007918 */ /* 0x000fc00000000000 */
        /* <DEDUP_REMOVED lines=14> */
.L_x_1:


//--------------------- .nv.shared.reserved.0     --------------------------
	.section	.nv.shared.reserved.0,"aw",@nobits
	.weak		__nv_reservedSMEM_offset_0_alias
	.size		__nv_reservedSMEM_offset_0_alias, 0, 64
	.other		__nv_reservedSMEM_offset_0_alias,@"STO_CUDA_RESERVED_SHARED STV_DEFAULT"
__nv_reservedSMEM_offset_0_alias:
	.zero		0
	.zero		64


//--------------------- .nv.constant0._Z14heatCalcKernelPfS_ii --------------------------
	.section	.nv.constant0._Z14heatCalcKernelPfS_ii,"a",@progbits
	.sectionflags	@""
	.align	4
.nv.constant0._Z14heatCalcKernelPfS_ii:
	.zero		920


//--------------------- SYMBOLS --------------------------

	.type		.nv.reservedSmem.offset0,@object
	.size		.nv.reservedSmem.offset0,0x4
